//
// Generated by NVIDIA NVVM Compiler
//
// Compiler Build ID: CL-36424714
// Cuda compilation tools, release 13.0, V13.0.88
// Based on NVVM 20.0.0
//

.version 9.0
.target sm_100
.address_size 64

	// .globl	_Z15horizontal_flipPhS_ii

.visible .entry _Z15horizontal_flipPhS_ii(
	.param .u64 .ptr .align 1 _Z15horizontal_flipPhS_ii_param_0,
	.param .u64 .ptr .align 1 _Z15horizontal_flipPhS_ii_param_1,
	.param .u32 _Z15horizontal_flipPhS_ii_param_2,
	.param .u32 _Z15horizontal_flipPhS_ii_param_3
)
{
	.reg .pred 	%p<4>;
	.reg .b16 	%rs<2>;
	.reg .b32 	%r<18>;
	.reg .b64 	%rd<9>;

	ld.param.u64 	%rd1, [_Z15horizontal_flipPhS_ii_param_0];
	ld.param.u64 	%rd2, [_Z15horizontal_flipPhS_ii_param_1];
	ld.param.u32 	%r3, [_Z15horizontal_flipPhS_ii_param_2];
	ld.param.u32 	%r4, [_Z15horizontal_flipPhS_ii_param_3];
	mov.u32 	%r6, %tid.x;
	mov.u32 	%r7, %ntid.x;
	mov.u32 	%r8, %ctaid.x;
	mad.lo.s32 	%r1, %r7, %r8, %r6;
	mov.u32 	%r9, %tid.y;
	mov.u32 	%r10, %ntid.y;
	mov.u32 	%r11, %ctaid.y;
	mad.lo.s32 	%r12, %r10, %r11, %r9;
	setp.ge.s32 	%p1, %r1, %r3;
	setp.ge.s32 	%p2, %r12, %r4;
	or.pred  	%p3, %p1, %p2;
	@%p3 bra 	$L__BB0_2;
	cvta.to.global.u64 	%rd3, %rd1;
	cvta.to.global.u64 	%rd4, %rd2;
	mul.lo.s32 	%r13, %r3, %r12;
	add.s32 	%r14, %r13, %r1;
	not.b32 	%r15, %r1;
	add.s32 	%r16, %r3, %r15;
	add.s32 	%r17, %r16, %r13;
	cvt.s64.s32 	%rd5, %r17;
	add.s64 	%rd6, %rd3, %rd5;
	ld.global.u8 	%rs1, [%rd6];
	cvt.s64.s32 	%rd7, %r14;
	add.s64 	%rd8, %rd4, %rd7;
	st.global.u8 	[%rd8], %rs1;
$L__BB0_2:
	ret;

}


// ===== COMPILED SASS (sm_100) =====

	.target	sm_100

	.elftype	@"ET_EXEC"


//--------------------- .note.nv.tkinfo           --------------------------
	.section	.note.nv.tkinfo,"",@"SHT_NOTE"
	.sectionflags	@"SHF_NOTE_NV_TKINFO"
	.tkinfo
        /*0018*/ 	.word	0x00000002
        /*0030*/ 	.string	""
        /*0030*/ 	.string	"ptxas"
        /*0030*/ 	.string	"Cuda compilation tools, release 13.0, V13.0.88"
        /*0030*/ 	.string	"Build cuda_13.0.r13.0/compiler.36424714_0"
        /*0030*/ 	.string	"-arch sm_100 -m 64 "



//--------------------- .note.nv.cuinfo           --------------------------
	.section	.note.nv.cuinfo,"",@"SHT_NOTE"
	.sectionflags	@"SHF_NOTE_NV_CUINFO"
        /*0018*/ 	.short	0x0002
        /*001a*/ 	.short	0x0064
        /*001c*/ 	.short	0x0082
	.zero		2


//--------------------- .nv.info                  --------------------------
	.section	.nv.info,"",@"SHT_CUDA_INFO"
	.align	4


	//----- nvinfo : EIATTR_REGCOUNT
	.align		4
        /*0000*/ 	.byte	0x04, 0x2f
        /*0002*/ 	.short	(.L_1 - .L_0)
	.align		4
.L_0:
        /*0004*/ 	.word	index@(_Z15horizontal_flipPhS_ii)
        /*0008*/ 	.word	0x00000008


	//----- nvinfo : EIATTR_FRAME_SIZE
	.align		4
.L_1:
        /*000c*/ 	.byte	0x04, 0x11
        /*000e*/ 	.short	(.L_3 - .L_2)
	.align		4
.L_2:
        /*0010*/ 	.word	index@(_Z15horizontal_flipPhS_ii)
        /*0014*/ 	.word	0x00000000


	//----- nvinfo : EIATTR_MIN_STACK_SIZE
	.align		4
.L_3:
        /*0018*/ 	.byte	0x04, 0x12
        /*001a*/ 	.short	(.L_5 - .L_4)
	.align		4
.L_4:
        /*001c*/ 	.word	index@(_Z15horizontal_flipPhS_ii)
        /*0020*/ 	.word	0x00000000
.L_5:


//--------------------- .nv.compat                --------------------------
	.section	.nv.compat,"",@"SHT_CUDA_COMPAT_INFO"
	.align	4
        /*0000*/ 	.byte	0x02, 0x09, 0x00, 0x00, 0x02, 0x02, 0x01, 0x00, 0x02, 0x05, 0x05, 0x00, 0x03, 0x07, 0x01, 0x01
        /*0010*/ 	.byte	0x02, 0x03, 0x00, 0x00, 0x02, 0x06, 0x01, 0x00, 0x04, 0x0b, 0x08, 0x00, 0x09, 0x00, 0x00, 0x00
        /*0020*/ 	.byte	0x00, 0x00, 0x00, 0x00


//--------------------- .nv.info._Z15horizontal_flipPhS_ii --------------------------
	.section	.nv.info._Z15horizontal_flipPhS_ii,"",@"SHT_CUDA_INFO"
	.sectionflags	@""
	.align	4


	//----- nvinfo : EIATTR_CUDA_API_VERSION
	.align		4
        /*0000*/ 	.byte	0x04, 0x37
        /*0002*/ 	.short	(.L_7 - .L_6)
.L_6:
        /*0004*/ 	.word	0x00000082


	//----- nvinfo : EIATTR_KPARAM_INFO
	.align		4
.L_7:
        /*0008*/ 	.byte	0x04, 0x17
        /*000a*/ 	.short	(.L_9 - .L_8)
.L_8:
        /*000c*/ 	.word	0x00000000
        /*0010*/ 	.short	0x0003
        /*0012*/ 	.short	0x0014
        /*0014*/ 	.byte	0x00, 0xf0, 0x11, 0x00


	//----- nvinfo : EIATTR_KPARAM_INFO
	.align		4
.L_9:
        /*0018*/ 	.byte	0x04, 0x17
        /*001a*/ 	.short	(.L_11 - .L_10)
.L_10:
        /*001c*/ 	.word	0x00000000
        /*0020*/ 	.short	0x0002
        /*0022*/ 	.short	0x0010
        /*0024*/ 	.byte	0x00, 0xf0, 0x11, 0x00


	//----- nvinfo : EIATTR_KPARAM_INFO
	.align		4
.L_11:
        /*0028*/ 	.byte	0x04, 0x17
        /*002a*/ 	.short	(.L_13 - .L_12)
.L_12:
        /*002c*/ 	.word	0x00000000
        /*0030*/ 	.short	0x0001
        /*0032*/ 	.short	0x0008
        /*0034*/ 	.byte	0x00, 0xf5, 0x21, 0x00


	//----- nvinfo : EIATTR_KPARAM_INFO
	.align		4
.L_13:
        /*0038*/ 	.byte	0x04, 0x17
        /*003a*/ 	.short	(.L_15 - .L_14)
.L_14:
        /*003c*/ 	.word	0x00000000
        /*0040*/ 	.short	0x0000
        /*0042*/ 	.short	0x0000
        /*0044*/ 	.byte	0x00, 0xf5, 0x21, 0x00


	//----- nvinfo : EIATTR_SPARSE_MMA_MASK
	.align		4
.L_15:
        /*0048*/ 	.byte	0x03, 0x50
        /*004a*/ 	.short	0x0000


	//----- nvinfo : EIATTR_MAXREG_COUNT
	.align		4
        /*004c*/ 	.byte	0x03, 0x1b
        /*004e*/ 	.short	0x00ff


	//----- nvinfo : EIATTR_MERCURY_ISA_VERSION
	.align		4
        /*0050*/ 	.byte	0x03, 0x5f
        /*0052*/ 	.short	0x0101


	//----- nvinfo : EIATTR_VRC_CTA_INIT_COUNT
	.align		4
        /*0054*/ 	.byte	0x02, 0x4a
	.zero		1
	.zero		1


	//----- nvinfo : EIATTR_EXIT_INSTR_OFFSETS
	.align		4
        /*0058*/ 	.byte	0x04, 0x1c
        /*005a*/ 	.short	(.L_17 - .L_16)


	//   ....[0]....
.L_16:
        /*005c*/ 	.word	0x000000c0


	//   ....[1]....
        /*0060*/ 	.word	0x00000190


	//----- nvinfo : EIATTR_CBANK_PARAM_SIZE
	.align		4
.L_17:
        /*0064*/ 	.byte	0x03, 0x19
        /*0066*/ 	.short	0x0018


	//----- nvinfo : EIATTR_PARAM_CBANK
	.align		4
        /*0068*/ 	.byte	0x04, 0x0a
        /*006a*/ 	.short	(.L_19 - .L_18)
	.align		4
.L_18:
        /*006c*/ 	.word	index@(.nv.constant0._Z15horizontal_flipPhS_ii)
        /*0070*/ 	.short	0x0380
        /*0072*/ 	.short	0x0018


	//----- nvinfo : EIATTR_SW_WAR
	.align		4
.L_19:
        /*0074*/ 	.byte	0x04, 0x36
        /*0076*/ 	.short	(.L_21 - .L_20)
.L_20:
        /*0078*/ 	.word	0x00000008
.L_21:


//--------------------- .nv.callgraph             --------------------------
	.section	.nv.callgraph,"",@"SHT_CUDA_CALLGRAPH"
	.align	4
	.sectionentsize	8
	.align		4
        /*0000*/ 	.word	0x00000000
	.align		4
        /*0004*/ 	.word	0xffffffff
	.align		4
        /*0008*/ 	.word	0x00000000
	.align		4
        /*000c*/ 	.word	0xfffffffe
	.align		4
        /*0010*/ 	.word	0x00000000
	.align		4
        /*0014*/ 	.word	0xfffffffd
	.align		4
        /*0018*/ 	.word	0x00000000
	.align		4
        /*001c*/ 	.word	0xfffffffc


//--------------------- .text._Z15horizontal_flipPhS_ii --------------------------
	.section	.text._Z15horizontal_flipPhS_ii,"ax",@progbits
	.align	128
        .global         _Z15horizontal_flipPhS_ii
        .type           _Z15horizontal_flipPhS_ii,@function
        .size           _Z15horizontal_flipPhS_ii,(.L_x_1 - _Z15horizontal_flipPhS_ii)
        .other          _Z15horizontal_flipPhS_ii,@"STO_CUDA_ENTRY STV_DEFAULT"
_Z15horizontal_flipPhS_ii:
.text._Z15horizontal_flipPhS_ii:
[----:B------:R-:W-:Y:S01]  /*0000*/  LDC R1, c[0x0][0x37c] ;  /* 0x0000df00ff017b82 */ /* 0x000fe20000000800 */
[----:B------:R-:W0:Y:S01]  /*0010*/  S2R R5, SR_TID.Y ;  /* 0x0000000000057919 */ /* 0x000e220000002200 */
[----:B------:R-:W1:Y:S01]  /*0020*/  LDCU UR4, c[0x0][0x360] ;  /* 0x00006c00ff0477ac */ /* 0x000e620008000800 */
[----:B------:R-:W0:Y:S01]  /*0030*/  S2R R2, SR_CTAID.Y ;  /* 0x0000000000027919 */ /* 0x000e220000002600 */
[----:B------:R-:W0:Y:S01]  /*0040*/  LDCU UR5, c[0x0][0x364] ;  /* 0x00006c80ff0577ac */ /* 0x000e220008000800 */
[----:B------:R-:W1:Y:S01]  /*0050*/  S2R R0, SR_TID.X ;  /* 0x0000000000007919 */ /* 0x000e620000002100 */
[----:B------:R-:W2:Y:S01]  /*0060*/  LDCU.64 UR6, c[0x0][0x390] ;  /* 0x00007200ff0677ac */ /* 0x000ea20008000a00 */
[----:B------:R-:W1:Y:S01]  /*0070*/  S2R R3, SR_CTAID.X ;  /* 0x0000000000037919 */ /* 0x000e620000002500 */
[----:B0-----:R-:W-:-:S05]  /*0080*/  IMAD R5, R2, UR5, R5 ;  /* 0x0000000502057c24 */ /* 0x001fca000f8e0205 */
[----:B--2---:R-:W-:Y:S01]  /*0090*/  ISETP.GE.AND P0, PT, R5, UR7, PT ;  /* 0x0000000705007c0c */ /* 0x004fe2000bf06270 */
[----:B-1----:R-:W-:-:S05]  /*00a0*/  IMAD R0, R3, UR4, R0 ;  /* 0x0000000403007c24 */ /* 0x002fca000f8e0200 */
[----:B------:R-:W-:-:S13]  /*00b0*/  ISETP.GE.OR P0, PT, R0, UR6, P0 ;  /* 0x0000000600007c0c */ /* 0x000fda0008706670 */
[----:B------:R-:W-:Y:S05]  /*00c0*/  @P0 EXIT ;  /* 0x000000000000094d */ /* 0x000fea0003800000 */
[----:B------:R-:W0:Y:S01]  /*00d0*/  LDCU.128 UR8, c[0x0][0x380] ;  /* 0x00007000ff0877ac */ /* 0x000e220008000c00 */
[----:B------:R-:W-:Y:S01]  /*00e0*/  LOP3.LUT R2, RZ, R0, RZ, 0x33, !PT ;  /* 0x00000000ff027212 */ /* 0x000fe200078e33ff */
[----:B------:R-:W1:Y:S04]  /*00f0*/  LDCU.64 UR4, c[0x0][0x358] ;  /* 0x00006b00ff0477ac */ /* 0x000e680008000a00 */
[----:B------:R-:W-:-:S04]  /*0100*/  VIADD R2, R2, UR6 ;  /* 0x0000000602027c36 */ /* 0x000fc80008000000 */
[----:B------:R-:W-:-:S05]  /*0110*/  IMAD R3, R5, UR6, R2 ;  /* 0x0000000605037c24 */ /* 0x000fca000f8e0202 */
[----:B0-----:R-:W-:-:S04]  /*0120*/  IADD3 R2, P0, PT, R3, UR8, RZ ;  /* 0x0000000803027c10 */ /* 0x001fc8000ff1e0ff */
[----:B------:R-:W-:-:S06]  /*0130*/  LEA.HI.X.SX32 R3, R3, UR9, 0x1, P0 ;  /* 0x0000000903037c11 */ /* 0x000fcc00080f0eff */
[----:B-1----:R-:W2:Y:S01]  /*0140*/  LDG.E.U8 R3, desc[UR4][R2.64] ;  /* 0x0000000402037981 */ /* 0x002ea2000c1e1100 */
[----:B------:R-:W-:-:S05]  /*0150*/  IMAD R0, R5, UR6, R0 ;  /* 0x0000000605007c24 */ /* 0x000fca000f8e0200 */
[----:B------:R-:W-:-:S04]  /*0160*/  IADD3 R4, P0, PT, R0, UR10, RZ ;  /* 0x0000000a00047c10 */ /* 0x000fc8000ff1e0ff */
[----:B------:R-:W-:-:S05]  /*0170*/  LEA.HI.X.SX32 R5, R0, UR11, 0x1, P0 ;  /* 0x0000000b00057c11 */ /* 0x000fca00080f0eff */
[----:B--2---:R-:W-:Y:S01]  /*0180*/  STG.E.U8 desc[UR4][R4.64], R3 ;  /* 0x0000000304007986 */ /* 0x004fe2000c101104 */
[----:B------:R-:W-:Y:S05]  /*0190*/  EXIT ;  /* 0x000000000000794d */ /* 0x000fea0003800000 */
.L_x_0:
[----:B------:R-:W-:-:S00]  /*01a0*/  BRA `(.L_x_0) ;  /* 0xfffffffc00fc7947 */ /* 0x000fc0000383ffff */
[----:B------:R-:W-:-:S00]  /*01b0*/  NOP ;  /* 0x0000000000007918 */ /* 0x000fc00000000000 */
        /* <DEDUP_REMOVED lines=12> */
.L_x_1:


//--------------------- .nv.shared.reserved.0     --------------------------
	.section	.nv.shared.reserved.0,"aw",@nobits
	.weak		__nv_reservedSMEM_offset_0_alias
	.size		__nv_reservedSMEM_offset_0_alias, 0, 64
	.other		__nv_reservedSMEM_offset_0_alias,@"STO_CUDA_RESERVED_SHARED STV_DEFAULT"
__nv_reservedSMEM_offset_0_alias:
	.zero		0
	.zero		64


//--------------------- .nv.constant0._Z15horizontal_flipPhS_ii --------------------------
	.section	.nv.constant0._Z15horizontal_flipPhS_ii,"a",@progbits
	.sectionflags	@""
	.align	4
.nv.constant0._Z15horizontal_flipPhS_ii:
	.zero		920


//--------------------- SYMBOLS --------------------------

	.type		.nv.reservedSmem.offset0,@object
	.size		.nv.reservedSmem.offset0,0x4
